//
// Generated by NVIDIA NVVM Compiler
//
// Compiler Build ID: CL-36424714
// Cuda compilation tools, release 13.0, V13.0.88
// Based on NVVM 20.0.0
//

.version 9.0
.target sm_100
.address_size 64

	// .globl	_Z3addPiS_S_

.visible .entry _Z3addPiS_S_(
	.param .u64 .ptr .align 1 _Z3addPiS_S__param_0,
	.param .u64 .ptr .align 1 _Z3addPiS_S__param_1,
	.param .u64 .ptr .align 1 _Z3addPiS_S__param_2
)
{
	.reg .pred 	%p<2>;
	.reg .b32 	%r<8>;
	.reg .b64 	%rd<11>;

	ld.param.u64 	%rd1, [_Z3addPiS_S__param_0];
	ld.param.u64 	%rd2, [_Z3addPiS_S__param_1];
	ld.param.u64 	%rd3, [_Z3addPiS_S__param_2];
	mov.u32 	%r2, %ctaid.x;
	mov.u32 	%r3, %ntid.x;
	mov.u32 	%r4, %tid.x;
	mad.lo.s32 	%r1, %r2, %r3, %r4;
	setp.gt.s32 	%p1, %r1, 23;
	@%p1 bra 	$L__BB0_2;
	cvta.to.global.u64 	%rd4, %rd1;
	cvta.to.global.u64 	%rd5, %rd2;
	cvta.to.global.u64 	%rd6, %rd3;
	mul.wide.s32 	%rd7, %r1, 4;
	add.s64 	%rd8, %rd4, %rd7;
	ld.global.u32 	%r5, [%rd8];
	add.s64 	%rd9, %rd5, %rd7;
	ld.global.u32 	%r6, [%rd9];
	add.s32 	%r7, %r6, %r5;
	add.s64 	%rd10, %rd6, %rd7;
	st.global.u32 	[%rd10], %r7;
$L__BB0_2:
	ret;

}


// ===== COMPILED SASS (sm_100) =====

	.target	sm_100

	.elftype	@"ET_EXEC"


//--------------------- .note.nv.tkinfo           --------------------------
	.section	.note.nv.tkinfo,"",@"SHT_NOTE"
	.sectionflags	@"SHF_NOTE_NV_TKINFO"
	.tkinfo
        /*0018*/ 	.word	0x00000002
        /*0030*/ 	.string	""
        /*0030*/ 	.string	"ptxas"
        /*0030*/ 	.string	"Cuda compilation tools, release 13.0, V13.0.88"
        /*0030*/ 	.string	"Build cuda_13.0.r13.0/compiler.36424714_0"
        /*0030*/ 	.string	"-arch sm_100 -m 64 "



//--------------------- .note.nv.cuinfo           --------------------------
	.section	.note.nv.cuinfo,"",@"SHT_NOTE"
	.sectionflags	@"SHF_NOTE_NV_CUINFO"
        /*0018*/ 	.short	0x0002
        /*001a*/ 	.short	0x0064
        /*001c*/ 	.short	0x0082
	.zero		2


//--------------------- .nv.info                  --------------------------
	.section	.nv.info,"",@"SHT_CUDA_INFO"
	.align	4


	//----- nvinfo : EIATTR_REGCOUNT
	.align		4
        /*0000*/ 	.byte	0x04, 0x2f
        /*0002*/ 	.short	(.L_1 - .L_0)
	.align		4
.L_0:
        /*0004*/ 	.word	index@(_Z3addPiS_S_)
        /*0008*/ 	.word	0x0000000c


	//----- nvinfo : EIATTR_FRAME_SIZE
	.align		4
.L_1:
        /*000c*/ 	.byte	0x04, 0x11
        /*000e*/ 	.short	(.L_3 - .L_2)
	.align		4
.L_2:
        /*0010*/ 	.word	index@(_Z3addPiS_S_)
        /*0014*/ 	.word	0x00000000


	//----- nvinfo : EIATTR_MIN_STACK_SIZE
	.align		4
.L_3:
        /*0018*/ 	.byte	0x04, 0x12
        /*001a*/ 	.short	(.L_5 - .L_4)
	.align		4
.L_4:
        /*001c*/ 	.word	index@(_Z3addPiS_S_)
        /*0020*/ 	.word	0x00000000
.L_5:


//--------------------- .nv.compat                --------------------------
	.section	.nv.compat,"",@"SHT_CUDA_COMPAT_INFO"
	.align	4
        /*0000*/ 	.byte	0x02, 0x09, 0x00, 0x00, 0x02, 0x02, 0x01, 0x00, 0x02, 0x05, 0x05, 0x00, 0x03, 0x07, 0x01, 0x01
        /*0010*/ 	.byte	0x02, 0x03, 0x00, 0x00, 0x02, 0x06, 0x01, 0x00, 0x04, 0x0b, 0x08, 0x00, 0x09, 0x00, 0x00, 0x00
        /*0020*/ 	.byte	0x00, 0x00, 0x00, 0x00


//--------------------- .nv.info._Z3addPiS_S_     --------------------------
	.section	.nv.info._Z3addPiS_S_,"",@"SHT_CUDA_INFO"
	.sectionflags	@""
	.align	4


	//----- nvinfo : EIATTR_CUDA_API_VERSION
	.align		4
        /*0000*/ 	.byte	0x04, 0x37
        /*0002*/ 	.short	(.L_7 - .L_6)
.L_6:
        /*0004*/ 	.word	0x00000082


	//----- nvinfo : EIATTR_KPARAM_INFO
	.align		4
.L_7:
        /*0008*/ 	.byte	0x04, 0x17
        /*000a*/ 	.short	(.L_9 - .L_8)
.L_8:
        /*000c*/ 	.word	0x00000000
        /*0010*/ 	.short	0x0002
        /*0012*/ 	.short	0x0010
        /*0014*/ 	.byte	0x00, 0xf5, 0x21, 0x00


	//----- nvinfo : EIATTR_KPARAM_INFO
	.align		4
.L_9:
        /*0018*/ 	.byte	0x04, 0x17
        /*001a*/ 	.short	(.L_11 - .L_10)
.L_10:
        /*001c*/ 	.word	0x00000000
        /*0020*/ 	.short	0x0001
        /*0022*/ 	.short	0x0008
        /*0024*/ 	.byte	0x00, 0xf5, 0x21, 0x00


	//----- nvinfo : EIATTR_KPARAM_INFO
	.align		4
.L_11:
        /*0028*/ 	.byte	0x04, 0x17
        /*002a*/ 	.short	(.L_13 - .L_12)
.L_12:
        /*002c*/ 	.word	0x00000000
        /*0030*/ 	.short	0x0000
        /*0032*/ 	.short	0x0000
        /*0034*/ 	.byte	0x00, 0xf5, 0x21, 0x00


	//----- nvinfo : EIATTR_SPARSE_MMA_MASK
	.align		4
.L_13:
        /*0038*/ 	.byte	0x03, 0x50
        /*003a*/ 	.short	0x0000


	//----- nvinfo : EIATTR_MAXREG_COUNT
	.align		4
        /*003c*/ 	.byte	0x03, 0x1b
        /*003e*/ 	.short	0x00ff


	//----- nvinfo : EIATTR_MERCURY_ISA_VERSION
	.align		4
        /*0040*/ 	.byte	0x03, 0x5f
        /*0042*/ 	.short	0x0101


	//----- nvinfo : EIATTR_VRC_CTA_INIT_COUNT
	.align		4
        /*0044*/ 	.byte	0x02, 0x4a
	.zero		1
	.zero		1


	//----- nvinfo : EIATTR_EXIT_INSTR_OFFSETS
	.align		4
        /*0048*/ 	.byte	0x04, 0x1c
        /*004a*/ 	.short	(.L_15 - .L_14)


	//   ....[0]....
.L_14:
        /*004c*/ 	.word	0x00000060


	//   ....[1]....
        /*0050*/ 	.word	0x00000120


	//----- nvinfo : EIATTR_CBANK_PARAM_SIZE
	.align		4
.L_15:
        /*0054*/ 	.byte	0x03, 0x19
        /*0056*/ 	.short	0x0018


	//----- nvinfo : EIATTR_PARAM_CBANK
	.align		4
        /*0058*/ 	.byte	0x04, 0x0a
        /*005a*/ 	.short	(.L_17 - .L_16)
	.align		4
.L_16:
        /*005c*/ 	.word	index@(.nv.constant0._Z3addPiS_S_)
        /*0060*/ 	.short	0x0380
        /*0062*/ 	.short	0x0018


	//----- nvinfo : EIATTR_SW_WAR
	.align		4
.L_17:
        /*0064*/ 	.byte	0x04, 0x36
        /*0066*/ 	.short	(.L_19 - .L_18)
.L_18:
        /*0068*/ 	.word	0x00000008
.L_19:


//--------------------- .nv.callgraph             --------------------------
	.section	.nv.callgraph,"",@"SHT_CUDA_CALLGRAPH"
	.align	4
	.sectionentsize	8
	.align		4
        /*0000*/ 	.word	0x00000000
	.align		4
        /*0004*/ 	.word	0xffffffff
	.align		4
        /*0008*/ 	.word	0x00000000
	.align		4
        /*000c*/ 	.word	0xfffffffe
	.align		4
        /*0010*/ 	.word	0x00000000
	.align		4
        /*0014*/ 	.word	0xfffffffd
	.align		4
        /*0018*/ 	.word	0x00000000
	.align		4
        /*001c*/ 	.word	0xfffffffc


//--------------------- .text._Z3addPiS_S_        --------------------------
	.section	.text._Z3addPiS_S_,"ax",@progbits
	.align	128
        .global         _Z3addPiS_S_
        .type           _Z3addPiS_S_,@function
        .size           _Z3addPiS_S_,(.L_x_1 - _Z3addPiS_S_)
        .other          _Z3addPiS_S_,@"STO_CUDA_ENTRY STV_DEFAULT"
_Z3addPiS_S_:
.text._Z3addPiS_S_:
[----:B------:R-:W-:Y:S01]  /*0000*/  LDC R1, c[0x0][0x37c] ;  /* 0x0000df00ff017b82 */ /* 0x000fe20000000800 */
[----:B------:R-:W0:Y:S07]  /*0010*/  S2R R0, SR_TID.X ;  /* 0x0000000000007919 */ /* 0x000e2e0000002100 */
[----:B------:R-:W0:Y:S08]  /*0020*/  S2UR UR4, SR_CTAID.X ;  /* 0x00000000000479c3 */ /* 0x000e300000002500 */
[----:B------:R-:W0:Y:S02]  /*0030*/  LDC R9, c[0x0][0x360] ;  /* 0x0000d800ff097b82 */ /* 0x000e240000000800 */
[----:B0-----:R-:W-:-:S05]  /*0040*/  IMAD R9, R9, UR4, R0 ;  /* 0x0000000409097c24 */ /* 0x001fca000f8e0200 */
[----:B------:R-:W-:-:S13]  /*0050*/  ISETP.GT.AND P0, PT, R9, 0x17, PT ;  /* 0x000000170900780c */ /* 0x000fda0003f04270 */
[----:B------:R-:W-:Y:S05]  /*0060*/  @P0 EXIT ;  /* 0x000000000000094d */ /* 0x000fea0003800000 */
[----:B------:R-:W0:Y:S01]  /*0070*/  LDC.64 R2, c[0x0][0x380] ;  /* 0x0000e000ff027b82 */ /* 0x000e220000000a00 */
[----:B------:R-:W1:Y:S07]  /*0080*/  LDCU.64 UR4, c[0x0][0x358] ;  /* 0x00006b00ff0477ac */ /* 0x000e6e0008000a00 */
[----:B------:R-:W2:Y:S08]  /*0090*/  LDC.64 R4, c[0x0][0x388] ;  /* 0x0000e200ff047b82 */ /* 0x000eb00000000a00 */
[----:B------:R-:W3:Y:S01]  /*00a0*/  LDC.64 R6, c[0x0][0x390] ;  /* 0x0000e400ff067b82 */ /* 0x000ee20000000a00 */
[----:B0-----:R-:W-:-:S06]  /*00b0*/  IMAD.WIDE R2, R9, 0x4, R2 ;  /* 0x0000000409027825 */ /* 0x001fcc00078e0202 */
[----:B-1----:R-:W4:Y:S01]  /*00c0*/  LDG.E R2, desc[UR4][R2.64] ;  /* 0x0000000402027981 */ /* 0x002f22000c1e1900 */
[----:B--2---:R-:W-:-:S06]  /*00d0*/  IMAD.WIDE R4, R9, 0x4, R4 ;  /* 0x0000000409047825 */ /* 0x004fcc00078e0204 */
[----:B------:R-:W4:Y:S01]  /*00e0*/  LDG.E R5, desc[UR4][R4.64] ;  /* 0x0000000404057981 */ /* 0x000f22000c1e1900 */
[----:B---3--:R-:W-:Y:S01]  /*00f0*/  IMAD.WIDE R6, R9, 0x4, R6 ;  /* 0x0000000409067825 */ /* 0x008fe200078e0206 */
[----:B----4-:R-:W-:-:S05]  /*0100*/  IADD3 R9, PT, PT, R2, R5, RZ ;  /* 0x0000000502097210 */ /* 0x010fca0007ffe0ff */
[----:B------:R-:W-:Y:S01]  /*0110*/  STG.E desc[UR4][R6.64], R9 ;  /* 0x0000000906007986 */ /* 0x000fe2000c101904 */
[----:B------:R-:W-:Y:S05]  /*0120*/  EXIT ;  /* 0x000000000000794d */ /* 0x000fea0003800000 */
.L_x_0:
[----:B------:R-:W-:-:S00]  /*0130*/  BRA `(.L_x_0) ;  /* 0xfffffffc00fc7947 */ /* 0x000fc0000383ffff */
[----:B------:R-:W-:-:S00]  /*0140*/  NOP ;  /* 0x0000000000007918 */ /* 0x000fc00000000000 */
        /* <DEDUP_REMOVED lines=11> */
.L_x_1:


//--------------------- .nv.shared.reserved.0     --------------------------
	.section	.nv.shared.reserved.0,"aw",@nobits
	.weak		__nv_reservedSMEM_offset_0_alias
	.size		__nv_reservedSMEM_offset_0_alias, 0, 64
	.other		__nv_reservedSMEM_offset_0_alias,@"STO_CUDA_RESERVED_SHARED STV_DEFAULT"
__nv_reservedSMEM_offset_0_alias:
	.zero		0
	.zero		64


//--------------------- .nv.constant0._Z3addPiS_S_ --------------------------
	.section	.nv.constant0._Z3addPiS_S_,"a",@progbits
	.sectionflags	@""
	.align	4
.nv.constant0._Z3addPiS_S_:
	.zero		920


//--------------------- SYMBOLS --------------------------

	.type		.nv.reservedSmem.offset0,@object
	.size		.nv.reservedSmem.offset0,0x4
